//
// Generated by NVIDIA NVVM Compiler
//
// Compiler Build ID: CL-36424714
// Cuda compilation tools, release 13.0, V13.0.88
// Based on NVVM 20.0.0
//

.version 9.0
.target sm_100
.address_size 64

	// .globl	_Z23leaky_relu_kernel_floatPKfPffi

.visible .entry _Z23leaky_relu_kernel_floatPKfPffi(
	.param .u64 .ptr .align 1 _Z23leaky_relu_kernel_floatPKfPffi_param_0,
	.param .u64 .ptr .align 1 _Z23leaky_relu_kernel_floatPKfPffi_param_1,
	.param .f32 _Z23leaky_relu_kernel_floatPKfPffi_param_2,
	.param .u32 _Z23leaky_relu_kernel_floatPKfPffi_param_3
)
{
	.reg .pred 	%p<3>;
	.reg .b32 	%r<6>;
	.reg .b32 	%f<5>;
	.reg .b64 	%rd<8>;

	ld.param.u64 	%rd1, [_Z23leaky_relu_kernel_floatPKfPffi_param_0];
	ld.param.u64 	%rd2, [_Z23leaky_relu_kernel_floatPKfPffi_param_1];
	ld.param.f32 	%f1, [_Z23leaky_relu_kernel_floatPKfPffi_param_2];
	ld.param.u32 	%r2, [_Z23leaky_relu_kernel_floatPKfPffi_param_3];
	mov.u32 	%r3, %ctaid.x;
	mov.u32 	%r4, %ntid.x;
	mov.u32 	%r5, %tid.x;
	mad.lo.s32 	%r1, %r3, %r4, %r5;
	setp.ge.s32 	%p1, %r1, %r2;
	@%p1 bra 	$L__BB0_2;
	cvta.to.global.u64 	%rd3, %rd1;
	cvta.to.global.u64 	%rd4, %rd2;
	mul.wide.s32 	%rd5, %r1, 4;
	add.s64 	%rd6, %rd3, %rd5;
	ld.global.f32 	%f2, [%rd6];
	setp.gt.f32 	%p2, %f2, 0f00000000;
	mul.f32 	%f3, %f1, %f2;
	selp.f32 	%f4, %f2, %f3, %p2;
	add.s64 	%rd7, %rd4, %rd5;
	st.global.f32 	[%rd7], %f4;
$L__BB0_2:
	ret;

}
	// .globl	_Z11pReLUKernelILj256EEvifPKfPf
.visible .entry _Z11pReLUKernelILj256EEvifPKfPf(
	.param .u32 _Z11pReLUKernelILj256EEvifPKfPf_param_0,
	.param .f32 _Z11pReLUKernelILj256EEvifPKfPf_param_1,
	.param .u64 .ptr .align 1 _Z11pReLUKernelILj256EEvifPKfPf_param_2,
	.param .u64 .ptr .align 1 _Z11pReLUKernelILj256EEvifPKfPf_param_3
)
.maxntid 256
{
	.reg .pred 	%p<4>;
	.reg .b32 	%r<11>;
	.reg .b32 	%f<5>;
	.reg .b64 	%rd<8>;

	ld.param.u32 	%r5, [_Z11pReLUKernelILj256EEvifPKfPf_param_0];
	ld.param.f32 	%f1, [_Z11pReLUKernelILj256EEvifPKfPf_param_1];
	ld.param.u64 	%rd3, [_Z11pReLUKernelILj256EEvifPKfPf_param_2];
	ld.param.u64 	%rd4, [_Z11pReLUKernelILj256EEvifPKfPf_param_3];
	mov.u32 	%r6, %ctaid.x;
	shl.b32 	%r7, %r6, 8;
	mov.u32 	%r8, %tid.x;
	or.b32  	%r10, %r7, %r8;
	setp.ge.s32 	%p1, %r10, %r5;
	@%p1 bra 	$L__BB1_3;
	mov.u32 	%r9, %nctaid.x;
	shl.b32 	%r2, %r9, 8;
	cvta.to.global.u64 	%rd1, %rd3;
	cvta.to.global.u64 	%rd2, %rd4;
$L__BB1_2:
	mul.wide.s32 	%rd5, %r10, 4;
	add.s64 	%rd6, %rd1, %rd5;
	ld.global.f32 	%f2, [%rd6];
	setp.gt.f32 	%p2, %f2, 0f00000000;
	mul.f32 	%f3, %f1, %f2;
	selp.f32 	%f4, %f2, %f3, %p2;
	add.s64 	%rd7, %rd2, %rd5;
	st.global.f32 	[%rd7], %f4;
	add.s32 	%r10, %r10, %r2;
	setp.lt.s32 	%p3, %r10, %r5;
	@%p3 bra 	$L__BB1_2;
$L__BB1_3:
	ret;

}


// ===== COMPILED SASS (sm_100) =====

	.target	sm_100

	.elftype	@"ET_EXEC"


//--------------------- .note.nv.tkinfo           --------------------------
	.section	.note.nv.tkinfo,"",@"SHT_NOTE"
	.sectionflags	@"SHF_NOTE_NV_TKINFO"
	.tkinfo
        /*0018*/ 	.word	0x00000002
        /*0030*/ 	.string	""
        /*0030*/ 	.string	"ptxas"
        /*0030*/ 	.string	"Cuda compilation tools, release 13.0, V13.0.88"
        /*0030*/ 	.string	"Build cuda_13.0.r13.0/compiler.36424714_0"
        /*0030*/ 	.string	"-arch sm_100 -m 64 "



//--------------------- .note.nv.cuinfo           --------------------------
	.section	.note.nv.cuinfo,"",@"SHT_NOTE"
	.sectionflags	@"SHF_NOTE_NV_CUINFO"
        /*0018*/ 	.short	0x0002
        /*001a*/ 	.short	0x0064
        /*001c*/ 	.short	0x0082
	.zero		2


//--------------------- .nv.info                  --------------------------
	.section	.nv.info,"",@"SHT_CUDA_INFO"
	.align	4


	//----- nvinfo : EIATTR_REGCOUNT
	.align		4
        /*0000*/ 	.byte	0x04, 0x2f
        /*0002*/ 	.short	(.L_1 - .L_0)
	.align		4
.L_0:
        /*0004*/ 	.word	index@(_Z23leaky_relu_kernel_floatPKfPffi)
        /*0008*/ 	.word	0x0000000c


	//----- nvinfo : EIATTR_FRAME_SIZE
	.align		4
.L_1:
        /*000c*/ 	.byte	0x04, 0x11
        /*000e*/ 	.short	(.L_3 - .L_2)
	.align		4
.L_2:
        /*0010*/ 	.word	index@(_Z23leaky_relu_kernel_floatPKfPffi)
        /*0014*/ 	.word	0x00000000


	//----- nvinfo : EIATTR_REGCOUNT
	.align		4
.L_3:
        /*0018*/ 	.byte	0x04, 0x2f
        /*001a*/ 	.short	(.L_5 - .L_4)
	.align		4
.L_4:
        /*001c*/ 	.word	index@(_Z11pReLUKernelILj256EEvifPKfPf)
        /*0020*/ 	.word	0x00000010


	//----- nvinfo : EIATTR_FRAME_SIZE
	.align		4
.L_5:
        /*0024*/ 	.byte	0x04, 0x11
        /*0026*/ 	.short	(.L_7 - .L_6)
	.align		4
.L_6:
        /*0028*/ 	.word	index@(_Z11pReLUKernelILj256EEvifPKfPf)
        /*002c*/ 	.word	0x00000000


	//----- nvinfo : EIATTR_MIN_STACK_SIZE
	.align		4
.L_7:
        /*0030*/ 	.byte	0x04, 0x12
        /*0032*/ 	.short	(.L_9 - .L_8)
	.align		4
.L_8:
        /*0034*/ 	.word	index@(_Z11pReLUKernelILj256EEvifPKfPf)
        /*0038*/ 	.word	0x00000000


	//----- nvinfo : EIATTR_MIN_STACK_SIZE
	.align		4
.L_9:
        /*003c*/ 	.byte	0x04, 0x12
        /*003e*/ 	.short	(.L_11 - .L_10)
	.align		4
.L_10:
        /*0040*/ 	.word	index@(_Z23leaky_relu_kernel_floatPKfPffi)
        /*0044*/ 	.word	0x00000000
.L_11:


//--------------------- .nv.compat                --------------------------
	.section	.nv.compat,"",@"SHT_CUDA_COMPAT_INFO"
	.align	4
        /*0000*/ 	.byte	0x02, 0x09, 0x00, 0x00, 0x02, 0x02, 0x01, 0x00, 0x02, 0x05, 0x05, 0x00, 0x03, 0x07, 0x01, 0x01
        /*0010*/ 	.byte	0x02, 0x03, 0x00, 0x00, 0x02, 0x06, 0x01, 0x00, 0x04, 0x0b, 0x08, 0x00, 0x09, 0x00, 0x00, 0x00
        /*0020*/ 	.byte	0x00, 0x00, 0x00, 0x00


//--------------------- .nv.info._Z11pReLUKernelILj256EEvifPKfPf --------------------------
	.section	.nv.info._Z11pReLUKernelILj256EEvifPKfPf,"",@"SHT_CUDA_INFO"
	.sectionflags	@""
	.align	4


	//----- nvinfo : EIATTR_CUDA_API_VERSION
	.align		4
        /*0000*/ 	.byte	0x04, 0x37
        /*0002*/ 	.short	(.L_13 - .L_12)
.L_12:
        /*0004*/ 	.word	0x00000082


	//----- nvinfo : EIATTR_KPARAM_INFO
	.align		4
.L_13:
        /*0008*/ 	.byte	0x04, 0x17
        /*000a*/ 	.short	(.L_15 - .L_14)
.L_14:
        /*000c*/ 	.word	0x00000000
        /*0010*/ 	.short	0x0003
        /*0012*/ 	.short	0x0010
        /*0014*/ 	.byte	0x00, 0xf5, 0x21, 0x00


	//----- nvinfo : EIATTR_KPARAM_INFO
	.align		4
.L_15:
        /*0018*/ 	.byte	0x04, 0x17
        /*001a*/ 	.short	(.L_17 - .L_16)
.L_16:
        /*001c*/ 	.word	0x00000000
        /*0020*/ 	.short	0x0002
        /*0022*/ 	.short	0x0008
        /*0024*/ 	.byte	0x00, 0xf5, 0x21, 0x00


	//----- nvinfo : EIATTR_KPARAM_INFO
	.align		4
.L_17:
        /*0028*/ 	.byte	0x04, 0x17
        /*002a*/ 	.short	(.L_19 - .L_18)
.L_18:
        /*002c*/ 	.word	0x00000000
        /*0030*/ 	.short	0x0001
        /*0032*/ 	.short	0x0004
        /*0034*/ 	.byte	0x00, 0xf0, 0x11, 0x00


	//----- nvinfo : EIATTR_KPARAM_INFO
	.align		4
.L_19:
        /*0038*/ 	.byte	0x04, 0x17
        /*003a*/ 	.short	(.L_21 - .L_20)
.L_20:
        /*003c*/ 	.word	0x00000000
        /*0040*/ 	.short	0x0000
        /*0042*/ 	.short	0x0000
        /*0044*/ 	.byte	0x00, 0xf0, 0x11, 0x00


	//----- nvinfo : EIATTR_SPARSE_MMA_MASK
	.align		4
.L_21:
        /*0048*/ 	.byte	0x03, 0x50
        /*004a*/ 	.short	0x0000


	//----- nvinfo : EIATTR_MAXREG_COUNT
	.align		4
        /*004c*/ 	.byte	0x03, 0x1b
        /*004e*/ 	.short	0x00ff


	//----- nvinfo : EIATTR_MERCURY_ISA_VERSION
	.align		4
        /*0050*/ 	.byte	0x03, 0x5f
        /*0052*/ 	.short	0x0101


	//----- nvinfo : EIATTR_VRC_CTA_INIT_COUNT
	.align		4
        /*0054*/ 	.byte	0x02, 0x4a
	.zero		1
	.zero		1


	//----- nvinfo : EIATTR_EXIT_INSTR_OFFSETS
	.align		4
        /*0058*/ 	.byte	0x04, 0x1c
        /*005a*/ 	.short	(.L_23 - .L_22)


	//   ....[0]....
.L_22:
        /*005c*/ 	.word	0x00000070


	//   ....[1]....
        /*0060*/ 	.word	0x00000160


	//----- nvinfo : EIATTR_MAX_THREADS
	.align		4
.L_23:
        /*0064*/ 	.byte	0x04, 0x05
        /*0066*/ 	.short	(.L_25 - .L_24)
.L_24:
        /*0068*/ 	.word	0x00000100
        /*006c*/ 	.word	0x00000001
        /*0070*/ 	.word	0x00000001


	//----- nvinfo : EIATTR_CRS_STACK_SIZE
	.align		4
.L_25:
        /*0074*/ 	.byte	0x04, 0x1e
        /*0076*/ 	.short	(.L_27 - .L_26)
.L_26:
        /*0078*/ 	.word	0x00000000


	//----- nvinfo : EIATTR_CBANK_PARAM_SIZE
	.align		4
.L_27:
        /*007c*/ 	.byte	0x03, 0x19
        /*007e*/ 	.short	0x0018


	//----- nvinfo : EIATTR_PARAM_CBANK
	.align		4
        /*0080*/ 	.byte	0x04, 0x0a
        /*0082*/ 	.short	(.L_29 - .L_28)
	.align		4
.L_28:
        /*0084*/ 	.word	index@(.nv.constant0._Z11pReLUKernelILj256EEvifPKfPf)
        /*0088*/ 	.short	0x0380
        /*008a*/ 	.short	0x0018


	//----- nvinfo : EIATTR_SW_WAR
	.align		4
.L_29:
        /*008c*/ 	.byte	0x04, 0x36
        /*008e*/ 	.short	(.L_31 - .L_30)
.L_30:
        /*0090*/ 	.word	0x00000008
.L_31:


//--------------------- .nv.info._Z23leaky_relu_kernel_floatPKfPffi --------------------------
	.section	.nv.info._Z23leaky_relu_kernel_floatPKfPffi,"",@"SHT_CUDA_INFO"
	.sectionflags	@""
	.align	4


	//----- nvinfo : EIATTR_CUDA_API_VERSION
	.align		4
        /*0000*/ 	.byte	0x04, 0x37
        /*0002*/ 	.short	(.L_33 - .L_32)
.L_32:
        /*0004*/ 	.word	0x00000082


	//----- nvinfo : EIATTR_KPARAM_INFO
	.align		4
.L_33:
        /*0008*/ 	.byte	0x04, 0x17
        /*000a*/ 	.short	(.L_35 - .L_34)
.L_34:
        /*000c*/ 	.word	0x00000000
        /*0010*/ 	.short	0x0003
        /*0012*/ 	.short	0x0014
        /*0014*/ 	.byte	0x00, 0xf0, 0x11, 0x00


	//----- nvinfo : EIATTR_KPARAM_INFO
	.align		4
.L_35:
        /*0018*/ 	.byte	0x04, 0x17
        /*001a*/ 	.short	(.L_37 - .L_36)
.L_36:
        /*001c*/ 	.word	0x00000000
        /*0020*/ 	.short	0x0002
        /*0022*/ 	.short	0x0010
        /*0024*/ 	.byte	0x00, 0xf0, 0x11, 0x00


	//----- nvinfo : EIATTR_KPARAM_INFO
	.align		4
.L_37:
        /*0028*/ 	.byte	0x04, 0x17
        /*002a*/ 	.short	(.L_39 - .L_38)
.L_38:
        /*002c*/ 	.word	0x00000000
        /*0030*/ 	.short	0x0001
        /*0032*/ 	.short	0x0008
        /*0034*/ 	.byte	0x00, 0xf5, 0x21, 0x00


	//----- nvinfo : EIATTR_KPARAM_INFO
	.align		4
.L_39:
        /*0038*/ 	.byte	0x04, 0x17
        /*003a*/ 	.short	(.L_41 - .L_40)
.L_40:
        /*003c*/ 	.word	0x00000000
        /*0040*/ 	.short	0x0000
        /*0042*/ 	.short	0x0000
        /*0044*/ 	.byte	0x00, 0xf5, 0x21, 0x00


	//----- nvinfo : EIATTR_SPARSE_MMA_MASK
	.align		4
.L_41:
        /*0048*/ 	.byte	0x03, 0x50
        /*004a*/ 	.short	0x0000


	//----- nvinfo : EIATTR_MAXREG_COUNT
	.align		4
        /*004c*/ 	.byte	0x03, 0x1b
        /*004e*/ 	.short	0x00ff


	//----- nvinfo : EIATTR_MERCURY_ISA_VERSION
	.align		4
        /*0050*/ 	.byte	0x03, 0x5f
        /*0052*/ 	.short	0x0101


	//----- nvinfo : EIATTR_VRC_CTA_INIT_COUNT
	.align		4
        /*0054*/ 	.byte	0x02, 0x4a
	.zero		1
	.zero		1


	//----- nvinfo : EIATTR_EXIT_INSTR_OFFSETS
	.align		4
        /*0058*/ 	.byte	0x04, 0x1c
        /*005a*/ 	.short	(.L_43 - .L_42)


	//   ....[0]....
.L_42:
        /*005c*/ 	.word	0x00000070


	//   ....[1]....
        /*0060*/ 	.word	0x00000120


	//----- nvinfo : EIATTR_CBANK_PARAM_SIZE
	.align		4
.L_43:
        /*0064*/ 	.byte	0x03, 0x19
        /*0066*/ 	.short	0x0018


	//----- nvinfo : EIATTR_PARAM_CBANK
	.align		4
        /*0068*/ 	.byte	0x04, 0x0a
        /*006a*/ 	.short	(.L_45 - .L_44)
	.align		4
.L_44:
        /*006c*/ 	.word	index@(.nv.constant0._Z23leaky_relu_kernel_floatPKfPffi)
        /*0070*/ 	.short	0x0380
        /*0072*/ 	.short	0x0018


	//----- nvinfo : EIATTR_SW_WAR
	.align		4
.L_45:
        /*0074*/ 	.byte	0x04, 0x36
        /*0076*/ 	.short	(.L_47 - .L_46)
.L_46:
        /*0078*/ 	.word	0x00000008
.L_47:


//--------------------- .nv.callgraph             --------------------------
	.section	.nv.callgraph,"",@"SHT_CUDA_CALLGRAPH"
	.align	4
	.sectionentsize	8
	.align		4
        /*0000*/ 	.word	0x00000000
	.align		4
        /*0004*/ 	.word	0xffffffff
	.align		4
        /*0008*/ 	.word	0x00000000
	.align		4
        /*000c*/ 	.word	0xfffffffe
	.align		4
        /*0010*/ 	.word	0x00000000
	.align		4
        /*0014*/ 	.word	0xfffffffd
	.align		4
        /*0018*/ 	.word	0x00000000
	.align		4
        /*001c*/ 	.word	0xfffffffc


//--------------------- .text._Z11pReLUKernelILj256EEvifPKfPf --------------------------
	.section	.text._Z11pReLUKernelILj256EEvifPKfPf,"ax",@progbits
	.align	128
        .global         _Z11pReLUKernelILj256EEvifPKfPf
        .type           _Z11pReLUKernelILj256EEvifPKfPf,@function
        .size           _Z11pReLUKernelILj256EEvifPKfPf,(.L_x_3 - _Z11pReLUKernelILj256EEvifPKfPf)
        .other          _Z11pReLUKernelILj256EEvifPKfPf,@"STO_CUDA_ENTRY STV_DEFAULT"
_Z11pReLUKernelILj256EEvifPKfPf:
.text._Z11pReLUKernelILj256EEvifPKfPf:
[----:B------:R-:W-:Y:S01]  /*0000*/  LDC R1, c[0x0][0x37c] ;  /* 0x0000df00ff017b82 */ /* 0x000fe20000000800 */
[----:B------:R-:W0:Y:S07]  /*0010*/  S2R R0, SR_TID.X ;  /* 0x0000000000007919 */ /* 0x000e2e0000002100 */
[----:B------:R-:W1:Y:S01]  /*0020*/  S2UR UR4, SR_CTAID.X ;  /* 0x00000000000479c3 */ /* 0x000e620000002500 */
[----:B------:R-:W2:Y:S01]  /*0030*/  LDCU UR6, c[0x0][0x380] ;  /* 0x00007000ff0677ac */ /* 0x000ea20008000800 */
[----:B-1----:R-:W-:-:S06]  /*0040*/  USHF.L.U32 UR4, UR4, 0x8, URZ ;  /* 0x0000000804047899 */ /* 0x002fcc00080006ff */
[----:B0-----:R-:W-:-:S04]  /*0050*/  LOP3.LUT R0, R0, UR4, RZ, 0xfc, !PT ;  /* 0x0000000400007c12 */ /* 0x001fc8000f8efcff */
[----:B--2---:R-:W-:-:S13]  /*0060*/  ISETP.GE.AND P0, PT, R0, UR6, PT ;  /* 0x0000000600007c0c */ /* 0x004fda000bf06270 */
[----:B------:R-:W-:Y:S05]  /*0070*/  @P0 EXIT ;  /* 0x000000000000094d */ /* 0x000fea0003800000 */
[----:B------:R-:W0:Y:S01]  /*0080*/  LDC R13, c[0x0][0x370] ;  /* 0x0000dc00ff0d7b82 */ /* 0x000e220000000800 */
[----:B------:R-:W1:Y:S01]  /*0090*/  LDCU.64 UR4, c[0x0][0x358] ;  /* 0x00006b00ff0477ac */ /* 0x000e620008000a00 */
[----:B------:R-:W2:Y:S06]  /*00a0*/  LDCU UR7, c[0x0][0x384] ;  /* 0x00007080ff0777ac */ /* 0x000eac0008000800 */
[----:B------:R-:W3:Y:S08]  /*00b0*/  LDC.64 R6, c[0x0][0x388] ;  /* 0x0000e200ff067b82 */ /* 0x000ef00000000a00 */
[----:B------:R-:W4:Y:S02]  /*00c0*/  LDC.64 R8, c[0x0][0x390] ;  /* 0x0000e400ff087b82 */ /* 0x000f240000000a00 */
.L_x_0:
[----:B---3--:R-:W-:-:S05]  /*00d0*/  IMAD.WIDE R2, R0, 0x4, R6 ;  /* 0x0000000400027825 */ /* 0x008fca00078e0206 */
[----:B01----:R-:W3:Y:S01]  /*00e0*/  LDG.E R11, desc[UR4][R2.64] ;  /* 0x00000004020b7981 */ /* 0x003ee2000c1e1900 */
[----:B----4-:R-:W-:Y:S01]  /*00f0*/  IMAD.WIDE R4, R0, 0x4, R8 ;  /* 0x0000000400047825 */ /* 0x010fe200078e0208 */
[----:B0-----:R-:W-:Y:S02]  /*0100*/  LEA R0, R13, R0, 0x8 ;  /* 0x000000000d007211 */ /* 0x001fe400078e40ff */
[----:B---3--:R-:W-:-:S13]  /*0110*/  FSETP.GT.AND P0, PT, R11, RZ, PT ;  /* 0x000000ff0b00720b */ /* 0x008fda0003f04000 */
[----:B--2---:R-:W-:Y:S01]  /*0120*/  @!P0 FMUL R11, R11, UR7 ;  /* 0x000000070b0b8c20 */ /* 0x004fe20008400000 */
[----:B------:R-:W-:-:S04]  /*0130*/  ISETP.GE.AND P0, PT, R0, UR6, PT ;  /* 0x0000000600007c0c */ /* 0x000fc8000bf06270 */
[----:B------:R0:W-:Y:S09]  /*0140*/  STG.E desc[UR4][R4.64], R11 ;  /* 0x0000000b04007986 */ /* 0x0001f2000c101904 */
[----:B------:R-:W-:Y:S05]  /*0150*/  @!P0 BRA `(.L_x_0) ;  /* 0xfffffffc00dc8947 */ /* 0x000fea000383ffff */
[----:B------:R-:W-:Y:S05]  /*0160*/  EXIT ;  /* 0x000000000000794d */ /* 0x000fea0003800000 */
.L_x_1:
[----:B------:R-:W-:-:S00]  /*0170*/  BRA `(.L_x_1) ;  /* 0xfffffffc00fc7947 */ /* 0x000fc0000383ffff */
[----:B------:R-:W-:-:S00]  /*0180*/  NOP ;  /* 0x0000000000007918 */ /* 0x000fc00000000000 */
[----:B------:R-:W-:-:S00]  /*0190*/  NOP ;  /* 0x0000000000007918 */ /* 0x000fc00000000000 */
[----:B------:R-:W-:-:S00]  /*01a0*/  NOP ;  /* 0x0000000000007918 */ /* 0x000fc00000000000 */
[----:B------:R-:W-:-:S00]  /*01b0*/  NOP ;  /* 0x0000000000007918 */ /* 0x000fc00000000000 */
[----:B------:R-:W-:-:S00]  /*01c0*/  NOP ;  /* 0x0000000000007918 */ /* 0x000fc00000000000 */
[----:B------:R-:W-:-:S00]  /*01d0*/  NOP ;  /* 0x0000000000007918 */ /* 0x000fc00000000000 */
[----:B------:R-:W-:-:S00]  /*01e0*/  NOP ;  /* 0x0000000000007918 */ /* 0x000fc00000000000 */
[----:B------:R-:W-:-:S00]  /*01f0*/  NOP ;  /* 0x0000000000007918 */ /* 0x000fc00000000000 */
.L_x_3:


//--------------------- .text._Z23leaky_relu_kernel_floatPKfPffi --------------------------
	.section	.text._Z23leaky_relu_kernel_floatPKfPffi,"ax",@progbits
	.align	128
        .global         _Z23leaky_relu_kernel_floatPKfPffi
        .type           _Z23leaky_relu_kernel_floatPKfPffi,@function
        .size           _Z23leaky_relu_kernel_floatPKfPffi,(.L_x_4 - _Z23leaky_relu_kernel_floatPKfPffi)
        .other          _Z23leaky_relu_kernel_floatPKfPffi,@"STO_CUDA_ENTRY STV_DEFAULT"
_Z23leaky_relu_kernel_floatPKfPffi:
.text._Z23leaky_relu_kernel_floatPKfPffi:
[----:B------:R-:W-:Y:S01]  /*0000*/  LDC R1, c[0x0][0x37c] ;  /* 0x0000df00ff017b82 */ /* 0x000fe20000000800 */
[----:B------:R-:W0:Y:S07]  /*0010*/  S2R R0, SR_TID.X ;  /* 0x0000000000007919 */ /* 0x000e2e0000002100 */
[----:B------:R-:W0:Y:S01]  /*0020*/  S2UR UR4, SR_CTAID.X ;  /* 0x00000000000479c3 */ /* 0x000e220000002500 */
[----:B------:R-:W1:Y:S07]  /*0030*/  LDCU UR5, c[0x0][0x394] ;  /* 0x00007280ff0577ac */ /* 0x000e6e0008000800 */
[----:B------:R-:W0:Y:S02]  /*0040*/  LDC R7, c[0x0][0x360] ;  /* 0x0000d800ff077b82 */ /* 0x000e240000000800 */
[----:B0-----:R-:W-:-:S05]  /*0050*/  IMAD R7, R7, UR4, R0 ;  /* 0x0000000407077c24 */ /* 0x001fca000f8e0200 */
[----:B-1----:R-:W-:-:S13]  /*0060*/  ISETP.GE.AND P0, PT, R7, UR5, PT ;  /* 0x0000000507007c0c */ /* 0x002fda000bf06270 */
[----:B------:R-:W-:Y:S05]  /*0070*/  @P0 EXIT ;  /* 0x000000000000094d */ /* 0x000fea0003800000 */
[----:B------:R-:W0:Y:S01]  /*0080*/  LDC.64 R2, c[0x0][0x380] ;  /* 0x0000e000ff027b82 */ /* 0x000e220000000a00 */
[----:B------:R-:W1:Y:S01]  /*0090*/  LDCU.64 UR4, c[0x0][0x358] ;  /* 0x00006b00ff0477ac */ /* 0x000e620008000a00 */
[----:B------:R-:W2:Y:S06]  /*00a0*/  LDCU UR6, c[0x0][0x390] ;  /* 0x00007200ff0677ac */ /* 0x000eac0008000800 */
[----:B------:R-:W3:Y:S01]  /*00b0*/  LDC.64 R4, c[0x0][0x388] ;  /* 0x0000e200ff047b82 */ /* 0x000ee20000000a00 */
[----:B0-----:R-:W-:-:S05]  /*00c0*/  IMAD.WIDE R2, R7, 0x4, R2 ;  /* 0x0000000407027825 */ /* 0x001fca00078e0202 */
[----:B-1----:R-:W4:Y:S01]  /*00d0*/  LDG.E R9, desc[UR4][R2.64] ;  /* 0x0000000402097981 */ /* 0x002f22000c1e1900 */
[----:B---3--:R-:W-:Y:S01]  /*00e0*/  IMAD.WIDE R4, R7, 0x4, R4 ;  /* 0x0000000407047825 */ /* 0x008fe200078e0204 */
[----:B----4-:R-:W-:-:S13]  /*00f0*/  FSETP.GT.AND P0, PT, R9, RZ, PT ;  /* 0x000000ff0900720b */ /* 0x010fda0003f04000 */
[----:B--2---:R-:W-:-:S05]  /*0100*/  @!P0 FMUL R9, R9, UR6 ;  /* 0x0000000609098c20 */ /* 0x004fca0008400000 */
[----:B------:R-:W-:Y:S01]  /*0110*/  STG.E desc[UR4][R4.64], R9 ;  /* 0x0000000904007986 */ /* 0x000fe2000c101904 */
[----:B------:R-:W-:Y:S05]  /*0120*/  EXIT ;  /* 0x000000000000794d */ /* 0x000fea0003800000 */
.L_x_2:
        /* <DEDUP_REMOVED lines=13> */
.L_x_4:


//--------------------- .nv.shared.reserved.0     --------------------------
	.section	.nv.shared.reserved.0,"aw",@nobits
	.weak		__nv_reservedSMEM_offset_0_alias
	.size		__nv_reservedSMEM_offset_0_alias, 0, 64
	.other		__nv_reservedSMEM_offset_0_alias,@"STO_CUDA_RESERVED_SHARED STV_DEFAULT"
__nv_reservedSMEM_offset_0_alias:
	.zero		0
	.zero		64


//--------------------- .nv.constant0._Z11pReLUKernelILj256EEvifPKfPf --------------------------
	.section	.nv.constant0._Z11pReLUKernelILj256EEvifPKfPf,"a",@progbits
	.sectionflags	@""
	.align	4
.nv.constant0._Z11pReLUKernelILj256EEvifPKfPf:
	.zero		920


//--------------------- .nv.constant0._Z23leaky_relu_kernel_floatPKfPffi --------------------------
	.section	.nv.constant0._Z23leaky_relu_kernel_floatPKfPffi,"a",@progbits
	.sectionflags	@""
	.align	4
.nv.constant0._Z23leaky_relu_kernel_floatPKfPffi:
	.zero		920


//--------------------- SYMBOLS --------------------------

	.type		.nv.reservedSmem.offset0,@object
	.size		.nv.reservedSmem.offset0,0x4
